//
// Generated by NVIDIA NVVM Compiler
//
// Compiler Build ID: CL-36424714
// Cuda compilation tools, release 13.0, V13.0.88
// Based on NVVM 20.0.0
//

.version 9.0
.target sm_100
.address_size 64


.entry _Z10kernel_gmaPPvPi(
	.param .u64 .ptr .align 1 _Z10kernel_gmaPPvPi_param_0,
	.param .u64 .ptr .align 1 _Z10kernel_gmaPPvPi_param_1
)
{
	.reg .pred 	%p<12>;
	.reg .b32 	%r<124>;
	.reg .b64 	%rd<55>;

	ld.param.u64 	%rd4, [_Z10kernel_gmaPPvPi_param_0];
	ld.param.u64 	%rd2, [_Z10kernel_gmaPPvPi_param_1];
	cvta.to.global.u64 	%rd5, %rd4;
	ld.global.u32 	%r20, [%rd5];
	ld.global.u32 	%r1, [%rd5+8];
	ld.global.u32 	%r2, [%rd5+16];
	ld.global.u64 	%rd1, [%rd5+24];
	shl.b32 	%r3, %r20, 10;
	// begin inline asm
	mov.u64 	%rd3, %clock64;
	// end inline asm
	mov.u32 	%r21, %tid.x;
	cvt.u32.u64 	%r22, %rd3;
	mul.lo.s32 	%r23, %r21, %r22;
	mul.lo.s32 	%r4, %r23, 19239913;
	setp.lt.s32 	%p1, %r2, 1;
	mov.b32 	%r121, 0;
	@%p1 bra 	$L__BB0_5;
	shr.u32 	%r25, %r1, 31;
	add.s32 	%r26, %r1, %r25;
	shr.s32 	%r5, %r26, 1;
	shr.s32 	%r27, %r1, 31;
	shr.u32 	%r28, %r27, 30;
	add.s32 	%r29, %r1, %r28;
	shr.s32 	%r6, %r29, 2;
	rem.u32 	%r122, %r4, %r3;
	mov.b32 	%r117, 0;
	mov.u32 	%r121, %r117;
$L__BB0_2:
	mov.b32 	%r120, 0;
$L__BB0_3:
	setp.lt.u32 	%p2, %r122, %r3;
	selp.b32 	%r31, 0, %r3, %p2;
	sub.s32 	%r32, %r122, %r31;
	cvt.u64.u32 	%rd6, %r32;
	add.s64 	%rd7, %rd1, %rd6;
	ld.u8 	%r33, [%rd7];
	add.s32 	%r34, %r32, %r5;
	cvt.u64.u32 	%rd8, %r34;
	add.s64 	%rd9, %rd1, %rd8;
	ld.u8 	%r35, [%rd9];
	add.s32 	%r36, %r32, %r6;
	cvt.u64.u32 	%rd10, %r36;
	add.s64 	%rd11, %rd1, %rd10;
	ld.u8 	%r37, [%rd11];
	add.s32 	%r38, %r121, %r33;
	add.s32 	%r39, %r38, %r35;
	add.s32 	%r40, %r39, %r37;
	add.s32 	%r41, %r32, %r1;
	setp.lt.u32 	%p3, %r41, %r3;
	selp.b32 	%r42, 0, %r3, %p3;
	sub.s32 	%r43, %r41, %r42;
	cvt.u64.u32 	%rd12, %r43;
	add.s64 	%rd13, %rd1, %rd12;
	ld.u8 	%r44, [%rd13];
	add.s32 	%r45, %r43, %r5;
	cvt.u64.u32 	%rd14, %r45;
	add.s64 	%rd15, %rd1, %rd14;
	ld.u8 	%r46, [%rd15];
	add.s32 	%r47, %r43, %r6;
	cvt.u64.u32 	%rd16, %r47;
	add.s64 	%rd17, %rd1, %rd16;
	ld.u8 	%r48, [%rd17];
	add.s32 	%r49, %r40, %r44;
	add.s32 	%r50, %r49, %r46;
	add.s32 	%r51, %r50, %r48;
	add.s32 	%r52, %r43, %r1;
	setp.lt.u32 	%p4, %r52, %r3;
	selp.b32 	%r53, 0, %r3, %p4;
	sub.s32 	%r54, %r52, %r53;
	cvt.u64.u32 	%rd18, %r54;
	add.s64 	%rd19, %rd1, %rd18;
	ld.u8 	%r55, [%rd19];
	add.s32 	%r56, %r54, %r5;
	cvt.u64.u32 	%rd20, %r56;
	add.s64 	%rd21, %rd1, %rd20;
	ld.u8 	%r57, [%rd21];
	add.s32 	%r58, %r54, %r6;
	cvt.u64.u32 	%rd22, %r58;
	add.s64 	%rd23, %rd1, %rd22;
	ld.u8 	%r59, [%rd23];
	add.s32 	%r60, %r51, %r55;
	add.s32 	%r61, %r60, %r57;
	add.s32 	%r62, %r61, %r59;
	add.s32 	%r63, %r54, %r1;
	setp.lt.u32 	%p5, %r63, %r3;
	selp.b32 	%r64, 0, %r3, %p5;
	sub.s32 	%r65, %r63, %r64;
	cvt.u64.u32 	%rd24, %r65;
	add.s64 	%rd25, %rd1, %rd24;
	ld.u8 	%r66, [%rd25];
	add.s32 	%r67, %r65, %r5;
	cvt.u64.u32 	%rd26, %r67;
	add.s64 	%rd27, %rd1, %rd26;
	ld.u8 	%r68, [%rd27];
	add.s32 	%r69, %r65, %r6;
	cvt.u64.u32 	%rd28, %r69;
	add.s64 	%rd29, %rd1, %rd28;
	ld.u8 	%r70, [%rd29];
	add.s32 	%r71, %r62, %r66;
	add.s32 	%r72, %r71, %r68;
	add.s32 	%r73, %r72, %r70;
	add.s32 	%r74, %r65, %r1;
	setp.lt.u32 	%p6, %r74, %r3;
	selp.b32 	%r75, 0, %r3, %p6;
	sub.s32 	%r76, %r74, %r75;
	cvt.u64.u32 	%rd30, %r76;
	add.s64 	%rd31, %rd1, %rd30;
	ld.u8 	%r77, [%rd31];
	add.s32 	%r78, %r76, %r5;
	cvt.u64.u32 	%rd32, %r78;
	add.s64 	%rd33, %rd1, %rd32;
	ld.u8 	%r79, [%rd33];
	add.s32 	%r80, %r76, %r6;
	cvt.u64.u32 	%rd34, %r80;
	add.s64 	%rd35, %rd1, %rd34;
	ld.u8 	%r81, [%rd35];
	add.s32 	%r82, %r73, %r77;
	add.s32 	%r83, %r82, %r79;
	add.s32 	%r84, %r83, %r81;
	add.s32 	%r85, %r76, %r1;
	setp.lt.u32 	%p7, %r85, %r3;
	selp.b32 	%r86, 0, %r3, %p7;
	sub.s32 	%r87, %r85, %r86;
	cvt.u64.u32 	%rd36, %r87;
	add.s64 	%rd37, %rd1, %rd36;
	ld.u8 	%r88, [%rd37];
	add.s32 	%r89, %r87, %r5;
	cvt.u64.u32 	%rd38, %r89;
	add.s64 	%rd39, %rd1, %rd38;
	ld.u8 	%r90, [%rd39];
	add.s32 	%r91, %r87, %r6;
	cvt.u64.u32 	%rd40, %r91;
	add.s64 	%rd41, %rd1, %rd40;
	ld.u8 	%r92, [%rd41];
	add.s32 	%r93, %r84, %r88;
	add.s32 	%r94, %r93, %r90;
	add.s32 	%r95, %r94, %r92;
	add.s32 	%r96, %r87, %r1;
	setp.lt.u32 	%p8, %r96, %r3;
	selp.b32 	%r97, 0, %r3, %p8;
	sub.s32 	%r98, %r96, %r97;
	cvt.u64.u32 	%rd42, %r98;
	add.s64 	%rd43, %rd1, %rd42;
	ld.u8 	%r99, [%rd43];
	add.s32 	%r100, %r98, %r5;
	cvt.u64.u32 	%rd44, %r100;
	add.s64 	%rd45, %rd1, %rd44;
	ld.u8 	%r101, [%rd45];
	add.s32 	%r102, %r98, %r6;
	cvt.u64.u32 	%rd46, %r102;
	add.s64 	%rd47, %rd1, %rd46;
	ld.u8 	%r103, [%rd47];
	add.s32 	%r104, %r95, %r99;
	add.s32 	%r105, %r104, %r101;
	add.s32 	%r106, %r105, %r103;
	add.s32 	%r107, %r98, %r1;
	setp.lt.u32 	%p9, %r107, %r3;
	selp.b32 	%r108, 0, %r3, %p9;
	sub.s32 	%r109, %r107, %r108;
	cvt.u64.u32 	%rd48, %r109;
	add.s64 	%rd49, %rd1, %rd48;
	ld.u8 	%r110, [%rd49];
	add.s32 	%r111, %r109, %r5;
	cvt.u64.u32 	%rd50, %r111;
	add.s64 	%rd51, %rd1, %rd50;
	ld.u8 	%r112, [%rd51];
	add.s32 	%r113, %r109, %r6;
	cvt.u64.u32 	%rd52, %r113;
	add.s64 	%rd53, %rd1, %rd52;
	ld.u8 	%r114, [%rd53];
	add.s32 	%r115, %r106, %r110;
	add.s32 	%r116, %r115, %r112;
	add.s32 	%r121, %r116, %r114;
	add.s32 	%r120, %r120, 8;
	add.s32 	%r122, %r109, %r1;
	setp.ne.s32 	%p10, %r120, 10000;
	@%p10 bra 	$L__BB0_3;
	add.s32 	%r117, %r117, 1;
	setp.ne.s32 	%p11, %r117, %r2;
	@%p11 bra 	$L__BB0_2;
$L__BB0_5:
	cvta.to.global.u64 	%rd54, %rd2;
	st.global.u32 	[%rd54], %r121;
	ret;

}


// ===== COMPILED SASS (sm_100) =====

	.target	sm_100

	.elftype	@"ET_EXEC"


//--------------------- .note.nv.tkinfo           --------------------------
	.section	.note.nv.tkinfo,"",@"SHT_NOTE"
	.sectionflags	@"SHF_NOTE_NV_TKINFO"
	.tkinfo
        /*0018*/ 	.word	0x00000002
        /*0030*/ 	.string	""
        /*0030*/ 	.string	"ptxas"
        /*0030*/ 	.string	"Cuda compilation tools, release 13.0, V13.0.88"
        /*0030*/ 	.string	"Build cuda_13.0.r13.0/compiler.36424714_0"
        /*0030*/ 	.string	"-arch sm_100 -m 64 "



//--------------------- .note.nv.cuinfo           --------------------------
	.section	.note.nv.cuinfo,"",@"SHT_NOTE"
	.sectionflags	@"SHF_NOTE_NV_CUINFO"
        /*0018*/ 	.short	0x0002
        /*001a*/ 	.short	0x0064
        /*001c*/ 	.short	0x0082
	.zero		2


//--------------------- .nv.info                  --------------------------
	.section	.nv.info,"",@"SHT_CUDA_INFO"
	.align	4


	//----- nvinfo : EIATTR_REGCOUNT
	.align		4
        /*0000*/ 	.byte	0x04, 0x2f
        /*0002*/ 	.short	(.L_1 - .L_0)
	.align		4
.L_0:
        /*0004*/ 	.word	index@(_Z10kernel_gmaPPvPi)
        /*0008*/ 	.word	0x00000020


	//----- nvinfo : EIATTR_FRAME_SIZE
	.align		4
.L_1:
        /*000c*/ 	.byte	0x04, 0x11
        /*000e*/ 	.short	(.L_3 - .L_2)
	.align		4
.L_2:
        /*0010*/ 	.word	index@(_Z10kernel_gmaPPvPi)
        /*0014*/ 	.word	0x00000000


	//----- nvinfo : EIATTR_MIN_STACK_SIZE
	.align		4
.L_3:
        /*0018*/ 	.byte	0x04, 0x12
        /*001a*/ 	.short	(.L_5 - .L_4)
	.align		4
.L_4:
        /*001c*/ 	.word	index@(_Z10kernel_gmaPPvPi)
        /*0020*/ 	.word	0x00000000
.L_5:


//--------------------- .nv.compat                --------------------------
	.section	.nv.compat,"",@"SHT_CUDA_COMPAT_INFO"
	.align	4
        /*0000*/ 	.byte	0x02, 0x09, 0x00, 0x00, 0x02, 0x02, 0x01, 0x00, 0x02, 0x05, 0x05, 0x00, 0x03, 0x07, 0x01, 0x01
        /*0010*/ 	.byte	0x02, 0x03, 0x00, 0x00, 0x02, 0x06, 0x01, 0x00, 0x04, 0x0b, 0x08, 0x00, 0x09, 0x00, 0x00, 0x00
        /*0020*/ 	.byte	0x00, 0x00, 0x00, 0x00


//--------------------- .nv.info._Z10kernel_gmaPPvPi --------------------------
	.section	.nv.info._Z10kernel_gmaPPvPi,"",@"SHT_CUDA_INFO"
	.sectionflags	@""
	.align	4


	//----- nvinfo : EIATTR_CUDA_API_VERSION
	.align		4
        /*0000*/ 	.byte	0x04, 0x37
        /*0002*/ 	.short	(.L_7 - .L_6)
.L_6:
        /*0004*/ 	.word	0x00000082


	//----- nvinfo : EIATTR_KPARAM_INFO
	.align		4
.L_7:
        /*0008*/ 	.byte	0x04, 0x17
        /*000a*/ 	.short	(.L_9 - .L_8)
.L_8:
        /*000c*/ 	.word	0x00000000
        /*0010*/ 	.short	0x0001
        /*0012*/ 	.short	0x0008
        /*0014*/ 	.byte	0x00, 0xf5, 0x21, 0x00


	//----- nvinfo : EIATTR_KPARAM_INFO
	.align		4
.L_9:
        /*0018*/ 	.byte	0x04, 0x17
        /*001a*/ 	.short	(.L_11 - .L_10)
.L_10:
        /*001c*/ 	.word	0x00000000
        /*0020*/ 	.short	0x0000
        /*0022*/ 	.short	0x0000
        /*0024*/ 	.byte	0x00, 0xf5, 0x21, 0x00


	//----- nvinfo : EIATTR_SPARSE_MMA_MASK
	.align		4
.L_11:
        /*0028*/ 	.byte	0x03, 0x50
        /*002a*/ 	.short	0x0000


	//----- nvinfo : EIATTR_MAXREG_COUNT
	.align		4
        /*002c*/ 	.byte	0x03, 0x1b
        /*002e*/ 	.short	0x00ff


	//----- nvinfo : EIATTR_MERCURY_ISA_VERSION
	.align		4
        /*0030*/ 	.byte	0x03, 0x5f
        /*0032*/ 	.short	0x0101


	//----- nvinfo : EIATTR_VRC_CTA_INIT_COUNT
	.align		4
        /*0034*/ 	.byte	0x02, 0x4a
	.zero		1
	.zero		1


	//----- nvinfo : EIATTR_EXIT_INSTR_OFFSETS
	.align		4
        /*0038*/ 	.byte	0x04, 0x1c
        /*003a*/ 	.short	(.L_13 - .L_12)


	//   ....[0]....
.L_12:
        /*003c*/ 	.word	0x00000b40


	//----- nvinfo : EIATTR_CBANK_PARAM_SIZE
	.align		4
.L_13:
        /*0040*/ 	.byte	0x03, 0x19
        /*0042*/ 	.short	0x0010


	//----- nvinfo : EIATTR_PARAM_CBANK
	.align		4
        /*0044*/ 	.byte	0x04, 0x0a
        /*0046*/ 	.short	(.L_15 - .L_14)
	.align		4
.L_14:
        /*0048*/ 	.word	index@(.nv.constant0._Z10kernel_gmaPPvPi)
        /*004c*/ 	.short	0x0380
        /*004e*/ 	.short	0x0010


	//----- nvinfo : EIATTR_SW_WAR
	.align		4
.L_15:
        /*0050*/ 	.byte	0x04, 0x36
        /*0052*/ 	.short	(.L_17 - .L_16)
.L_16:
        /*0054*/ 	.word	0x00000008
.L_17:


//--------------------- .nv.callgraph             --------------------------
	.section	.nv.callgraph,"",@"SHT_CUDA_CALLGRAPH"
	.align	4
	.sectionentsize	8
	.align		4
        /*0000*/ 	.word	0x00000000
	.align		4
        /*0004*/ 	.word	0xffffffff
	.align		4
        /*0008*/ 	.word	0x00000000
	.align		4
        /*000c*/ 	.word	0xfffffffe
	.align		4
        /*0010*/ 	.word	0x00000000
	.align		4
        /*0014*/ 	.word	0xfffffffd
	.align		4
        /*0018*/ 	.word	0x00000000
	.align		4
        /*001c*/ 	.word	0xfffffffc


//--------------------- .text._Z10kernel_gmaPPvPi --------------------------
	.section	.text._Z10kernel_gmaPPvPi,"ax",@progbits
	.align	128
.text._Z10kernel_gmaPPvPi:
        .type           _Z10kernel_gmaPPvPi,@function
        .size           _Z10kernel_gmaPPvPi,(.L_x_4 - _Z10kernel_gmaPPvPi)
        .other          _Z10kernel_gmaPPvPi,@"STO_CUDA_ENTRY STV_DEFAULT"
_Z10kernel_gmaPPvPi:
[----:B------:R-:W-:Y:S08]  /*0000*/  LDC R1, c[0x0][0x37c] ;  /* 0x0000df00ff017b82 */ /* 0x000ff00000000800 */
[----:B------:R-:W0:Y:S01]  /*0010*/  LDC.64 R4, c[0x0][0x380] ;  /* 0x0000e000ff047b82 */ /* 0x000e220000000a00 */
[----:B------:R-:W0:Y:S02]  /*0020*/  LDCU.64 UR6, c[0x0][0x358] ;  /* 0x00006b00ff0677ac */ /* 0x000e240008000a00 */
[----:B0-----:R-:W2:Y:S05]  /*0030*/  LDG.E R0, desc[UR6][R4.64+0x10] ;  /* 0x0000100604007981 */ /* 0x001eaa000c1e1900 */
[----:B------:R-:W0:Y:S01]  /*0040*/  S2UR UR4, SR_CLOCKLO ;  /* 0x00000000000479c3 */ /* 0x000e220000005000 */
[----:B------:R-:W-:Y:S01]  /*0050*/  NOP ;  /* 0x0000000000007918 */ /* 0x000fe20000000000 */
[----:B------:R-:W0:Y:S01]  /*0060*/  S2R R8, SR_TID.X ;  /* 0x0000000000087919 */ /* 0x000e220000002100 */
[----:B--2---:R-:W-:Y:S01]  /*0070*/  ISETP.GE.AND P0, PT, R0, 0x1, PT ;  /* 0x000000010000780c */ /* 0x004fe20003f06270 */
[----:B------:R-:W-:-:S02]  /*0080*/  IMAD.MOV.U32 R15, RZ, RZ, RZ ;  /* 0x000000ffff0f7224 */ /* 0x000fc400078e00ff */
[----:B0-----:R-:W-:-:S10]  /*0090*/  IMAD R8, R8, UR4, RZ ;  /* 0x0000000408087c24 */ /* 0x001fd4000f8e02ff */
[----:B------:R-:W-:Y:S05]  /*00a0*/  @!P0 BRA `(.L_x_0) ;  /* 0x00000008009c8947 */ /* 0x000fea0003800000 */
[----:B------:R-:W2:Y:S04]  /*00b0*/  LDG.E R3, desc[UR6][R4.64] ;  /* 0x0000000604037981 */ /* 0x000ea8000c1e1900 */
[----:B------:R-:W3:Y:S01]  /*00c0*/  LDG.E R2, desc[UR6][R4.64+0x8] ;  /* 0x0000080604027981 */ /* 0x000ee2000c1e1900 */
[----:B------:R-:W-:-:S03]  /*00d0*/  IMAD R8, R8, 0x12593e9, RZ ;  /* 0x012593e908087824 */ /* 0x000fc600078e02ff */
[----:B------:R3:W5:Y:S01]  /*00e0*/  LDG.E.64 R12, desc[UR6][R4.64+0x18] ;  /* 0x00001806040c7981 */ /* 0x000762000c1e1b00 */
[----:B------:R-:W-:Y:S01]  /*00f0*/  IMAD.MOV.U32 R15, RZ, RZ, RZ ;  /* 0x000000ffff0f7224 */ /* 0x000fe200078e00ff */
[----:B------:R-:W-:Y:S01]  /*0100*/  UMOV UR4, URZ ;  /* 0x000000ff00047c82 */ /* 0x000fe20008000000 */
[----:B--2---:R-:W-:-:S04]  /*0110*/  IMAD.SHL.U32 R3, R3, 0x400, RZ ;  /* 0x0000040003037824 */ /* 0x004fc800078e00ff */
[----:B------:R-:W0:Y:S01]  /*0120*/  I2F.U32.RP R9, R3 ;  /* 0x0000000300097306 */ /* 0x000e220000209000 */
[----:B------:R-:W-:Y:S01]  /*0130*/  IMAD.MOV R11, RZ, RZ, -R3 ;  /* 0x000000ffff0b7224 */ /* 0x000fe200078e0a03 */
[----:B------:R-:W-:Y:S02]  /*0140*/  ISETP.NE.U32.AND P1, PT, R3, RZ, PT ;  /* 0x000000ff0300720c */ /* 0x000fe40003f25070 */
[-C--:B---3--:R-:W-:Y:S02]  /*0150*/  LEA.HI R4, R2, R2.reuse, RZ, 0x1 ;  /* 0x0000000202047211 */ /* 0x088fe400078f08ff */
[----:B------:R-:W-:Y:S02]  /*0160*/  SHF.R.S32.HI R5, RZ, 0x1f, R2 ;  /* 0x0000001fff057819 */ /* 0x000fe40000011402 */
[----:B------:R-:W-:Y:S02]  /*0170*/  SHF.R.S32.HI R4, RZ, 0x1, R4 ;  /* 0x00000001ff047819 */ /* 0x000fe40000011404 */
[----:B------:R-:W-:Y:S01]  /*0180*/  LEA.HI R5, R5, R2, RZ, 0x2 ;  /* 0x0000000205057211 */ /* 0x000fe200078f10ff */
[----:B0-----:R-:W0:Y:S02]  /*0190*/  MUFU.RCP R9, R9 ;  /* 0x0000000900097308 */ /* 0x001e240000001000 */
[----:B0-----:R-:W-:-:S06]  /*01a0*/  VIADD R6, R9, 0xffffffe ;  /* 0x0ffffffe09067836 */ /* 0x001fcc0000000000 */
[----:B------:R0:W1:Y:S02]  /*01b0*/  F2I.FTZ.U32.TRUNC.NTZ R7, R6 ;  /* 0x0000000600077305 */ /* 0x000064000021f000 */
[----:B0-----:R-:W-:Y:S02]  /*01c0*/  IMAD.MOV.U32 R6, RZ, RZ, RZ ;  /* 0x000000ffff067224 */ /* 0x001fe400078e00ff */
[----:B-1----:R-:W-:-:S04]  /*01d0*/  IMAD R11, R11, R7, RZ ;  /* 0x000000070b0b7224 */ /* 0x002fc800078e02ff */
[----:B------:R-:W-:-:S06]  /*01e0*/  IMAD.HI.U32 R7, R7, R11, R6 ;  /* 0x0000000b07077227 */ /* 0x000fcc00078e0006 */
[----:B------:R-:W-:-:S04]  /*01f0*/  IMAD.HI.U32 R7, R7, R8, RZ ;  /* 0x0000000807077227 */ /* 0x000fc800078e00ff */
[----:B------:R-:W-:-:S04]  /*0200*/  IMAD.MOV R7, RZ, RZ, -R7 ;  /* 0x000000ffff077224 */ /* 0x000fc800078e0a07 */
[----:B------:R-:W-:-:S05]  /*0210*/  IMAD R8, R3, R7, R8 ;  /* 0x0000000703087224 */ /* 0x000fca00078e0208 */
[----:B------:R-:W-:-:S13]  /*0220*/  ISETP.GE.U32.AND P0, PT, R8, R3, PT ;  /* 0x000000030800720c */ /* 0x000fda0003f06070 */
[----:B------:R-:W-:-:S05]  /*0230*/  @P0 IMAD.IADD R8, R8, 0x1, -R3 ;  /* 0x0000000108080824 */ /* 0x000fca00078e0a03 */
[----:B------:R-:W-:-:S13]  /*0240*/  ISETP.GE.U32.AND P0, PT, R8, R3, PT ;  /* 0x000000030800720c */ /* 0x000fda0003f06070 */
[----:B------:R-:W-:Y:S01]  /*0250*/  @P0 IMAD.IADD R8, R8, 0x1, -R3 ;  /* 0x0000000108080824 */ /* 0x000fe200078e0a03 */
[----:B------:R-:W-:-:S07]  /*0260*/  @!P1 LOP3.LUT R8, RZ, R3, RZ, 0x33, !PT ;  /* 0x00000003ff089212 */ /* 0x000fce00078e33ff */
.L_x_2:
[----:B------:R-:W-:Y:S01]  /*0270*/  UIADD3 UR4, UPT, UPT, UR4, 0x1, URZ ;  /* 0x0000000104047890 */ /* 0x000fe2000fffe0ff */
[----:B------:R-:W-:-:S05]  /*0280*/  UMOV UR5, URZ ;  /* 0x000000ff00057c82 */ /* 0x000fca0008000000 */
[----:B------:R-:W-:-:S13]  /*0290*/  ISETP.NE.AND P0, PT, R0, UR4, PT ;  /* 0x0000000400007c0c */ /* 0x000fda000bf05270 */
.L_x_1:
[----:B------:R-:W-:-:S04]  /*02a0*/  ISETP.GE.U32.AND P1, PT, R8, R3, PT ;  /* 0x000000030800720c */ /* 0x000fc80003f26070 */
[----:B------:R-:W-:-:S05]  /*02b0*/  SEL R7, R3, RZ, P1 ;  /* 0x000000ff03077207 */ /* 0x000fca0000800000 */
[----:B------:R-:W-:-:S04]  /*02c0*/  IMAD.IADD R7, R8, 0x1, -R7 ;  /* 0x0000000108077824 */ /* 0x000fc800078e0a07 */
[--C-:B------:R-:W-:Y:S02]  /*02d0*/  IMAD.IADD R6, R2, 0x1, R7.reuse ;  /* 0x0000000102067824 */ /* 0x100fe400078e0207 */
[----:B------:R-:W-:-:S03]  /*02e0*/  IMAD.IADD R11, R4, 0x1, R7 ;  /* 0x00000001040b7824 */ /* 0x000fc600078e0207 */
[----:B------:R-:W-:Y:S02]  /*02f0*/  ISETP.GE.U32.AND P1, PT, R6, R3, PT ;  /* 0x000000030600720c */ /* 0x000fe40003f26070 */
[C---:B-----5:R-:W-:Y:S02]  /*0300*/  IADD3 R10, P2, PT, R12.reuse, R11, RZ ;  /* 0x0000000b0c0a7210 */ /* 0x060fe40007f5e0ff */
[----:B------:R-:W-:Y:S02]  /*0310*/  SEL R9, R3, RZ, P1 ;  /* 0x000000ff03097207 */ /* 0x000fe40000800000 */
[-C--:B------:R-:W-:Y:S01]  /*0320*/  IADD3 R26, P1, PT, R12, R7.reuse, RZ ;  /* 0x000000070c1a7210 */ /* 0x080fe20007f3e0ff */
[----:B------:R-:W-:Y:S01]  /*0330*/  IMAD.X R11, RZ, RZ, R13, P2 ;  /* 0x000000ffff0b7224 */ /* 0x000fe200010e060d */
[----:B------:R-:W-:Y:S01]  /*0340*/  LEA.HI.SX32 R7, R5, R7, 0x1e ;  /* 0x0000000705077211 */ /* 0x000fe200078ff2ff */
[----:B------:R-:W-:Y:S02]  /*0350*/  IMAD.IADD R9, R6, 0x1, -R9 ;  /* 0x0000000106097824 */ /* 0x000fe400078e0a09 */
[----:B------:R-:W-:Y:S01]  /*0360*/  IMAD.X R27, RZ, RZ, R13, P1 ;  /* 0x000000ffff1b7224 */ /* 0x000fe200008e060d */
[C---:B------:R-:W-:Y:S01]  /*0370*/  IADD3 R16, P1, PT, R12.reuse, R7, RZ ;  /* 0x000000070c107210 */ /* 0x040fe20007f3e0ff */
[----:B------:R-:W2:Y:S01]  /*0380*/  LD.E.U8 R19, desc[UR6][R10.64] ;  /* 0x000000060a137980 */ /* 0x000ea2000c101100 */
[----:B------:R-:W-:Y:S01]  /*0390*/  IADD3 R6, P2, PT, R12, R9, RZ ;  /* 0x000000090c067210 */ /* 0x000fe20007f5e0ff */
[----:B------:R-:W-:-:S02]  /*03a0*/  IMAD.IADD R14, R2, 0x1, R9 ;  /* 0x00000001020e7824 */ /* 0x000fc400078e0209 */
[----:B------:R0:W2:Y:S01]  /*03b0*/  LD.E.U8 R26, desc[UR6][R26.64] ;  /* 0x000000061a1a7980 */ /* 0x0000a2000c101100 */
[----:B------:R-:W-:Y:S01]  /*03c0*/  IMAD.IADD R21, R4, 0x1, R9 ;  /* 0x0000000104157824 */ /* 0x000fe200078e0209 */
[----:B------:R-:W-:Y:S01]  /*03d0*/  LEA.HI.SX32 R9, R5, R9, 0x1e ;  /* 0x0000000905097211 */ /* 0x000fe200078ff2ff */
[--C-:B------:R-:W-:Y:S01]  /*03e0*/  IMAD.X R17, RZ, RZ, R13.reuse, P1 ;  /* 0x000000ffff117224 */ /* 0x100fe200008e060d */
[----:B------:R-:W-:Y:S01]  /*03f0*/  ISETP.GE.U32.AND P1, PT, R14, R3, PT ;  /* 0x000000030e00720c */ /* 0x000fe20003f26070 */
[--C-:B------:R-:W-:Y:S01]  /*0400*/  IMAD.X R7, RZ, RZ, R13.reuse, P2 ;  /* 0x000000ffff077224 */ /* 0x100fe200010e060d */
[C---:B------:R-:W-:Y:S02]  /*0410*/  IADD3 R8, P3, PT, R12.reuse, R9, RZ ;  /* 0x000000090c087210 */ /* 0x040fe40007f7e0ff */
[----:B------:R-:W-:Y:S01]  /*0420*/  IADD3 R20, P2, PT, R12, R21, RZ ;  /* 0x000000150c147210 */ /* 0x000fe20007f5e0ff */
[----:B------:R-:W3:Y:S01]  /*0430*/  LD.E.U8 R17, desc[UR6][R16.64] ;  /* 0x0000000610117980 */ /* 0x000ee2000c101100 */
[----:B------:R-:W-:Y:S01]  /*0440*/  SEL R23, R3, RZ, P1 ;  /* 0x000000ff03177207 */ /* 0x000fe20000800000 */
[----:B------:R-:W-:-:S02]  /*0450*/  IMAD.X R9, RZ, RZ, R13, P3 ;  /* 0x000000ffff097224 */ /* 0x000fc400018e060d */
[----:B------:R1:W3:Y:S01]  /*0460*/  LD.E.U8 R18, desc[UR6][R6.64] ;  /* 0x0000000606127980 */ /* 0x0002e2000c101100 */
[----:B------:R-:W-:Y:S02]  /*0470*/  IMAD.X R21, RZ, RZ, R13, P2 ;  /* 0x000000ffff157224 */ /* 0x000fe400010e060d */
[----:B0-----:R-:W-:Y:S01]  /*0480*/  IMAD.IADD R27, R14, 0x1, -R23 ;  /* 0x000000010e1b7824 */ /* 0x001fe200078e0a17 */
[----:B------:R-:W4:Y:S04]  /*0490*/  LD.E.U8 R9, desc[UR6][R8.64] ;  /* 0x0000000608097980 */ /* 0x000f28000c101100 */
[----:B------:R0:W4:Y:S01]  /*04a0*/  LD.E.U8 R25, desc[UR6][R20.64] ;  /* 0x0000000614197980 */ /* 0x000122000c101100 */
[----:B-1----:R-:W-:Y:S01]  /*04b0*/  IMAD.IADD R7, R4, 0x1, R27 ;  /* 0x0000000104077824 */ /* 0x002fe200078e021b */
[----:B------:R-:W-:-:S04]  /*04c0*/  IADD3 R10, P1, PT, R12, R27, RZ ;  /* 0x0000001b0c0a7210 */ /* 0x000fc80007f3e0ff */
[----:B------:R-:W-:Y:S01]  /*04d0*/  IADD3 R6, P2, PT, R12, R7, RZ ;  /* 0x000000070c067210 */ /* 0x000fe20007f5e0ff */
[----:B------:R-:W-:-:S04]  /*04e0*/  IMAD.X R11, RZ, RZ, R13, P1 ;  /* 0x000000ffff0b7224 */ /* 0x000fc800008e060d */
[----:B------:R-:W-:Y:S01]  /*04f0*/  IMAD.X R7, RZ, RZ, R13, P2 ;  /* 0x000000ffff077224 */ /* 0x000fe200010e060d */
[----:B------:R-:W4:Y:S04]  /*0500*/  LD.E.U8 R23, desc[UR6][R10.64] ;  /* 0x000000060a177980 */ /* 0x000f28000c101100 */
[----:B------:R1:W4:Y:S01]  /*0510*/  LD.E.U8 R24, desc[UR6][R6.64] ;  /* 0x0000000606187980 */ /* 0x000322000c101100 */
[----:B------:R-:W-:-:S05]  /*0520*/  IMAD.IADD R14, R2, 0x1, R27 ;  /* 0x00000001020e7824 */ /* 0x000fca00078e021b */
[----:B------:R-:W-:-:S04]  /*0530*/  ISETP.GE.U32.AND P1, PT, R14, R3, PT ;  /* 0x000000030e00720c */ /* 0x000fc80003f26070 */
[----:B0-----:R-:W-:Y:S02]  /*0540*/  SEL R21, R3, RZ, P1 ;  /* 0x000000ff03157207 */ /* 0x001fe40000800000 */
[----:B------:R-:W-:-:S03]  /*0550*/  LEA.HI.SX32 R27, R5, R27, 0x1e ;  /* 0x0000001b051b7211 */ /* 0x000fc600078ff2ff */
[----:B------:R-:W-:Y:S01]  /*0560*/  IMAD.IADD R21, R14, 0x1, -R21 ;  /* 0x000000010e157824 */ /* 0x000fe200078e0a15 */
[----:B-1----:R-:W-:-:S03]  /*0570*/  IADD3 R6, P1, PT, R12, R27, RZ ;  /* 0x0000001b0c067210 */ /* 0x002fc60007f3e0ff */
[----:B------:R-:W-:Y:S02]  /*0580*/  IMAD.IADD R14, R2, 0x1, R21 ;  /* 0x00000001020e7824 */ /* 0x000fe400078e0215 */
[----:B------:R-:W-:-:S03]  /*0590*/  IMAD.X R7, RZ, RZ, R13, P1 ;  /* 0x000000ffff077224 */ /* 0x000fc600008e060d */
[----:B------:R-:W-:Y:S01]  /*05a0*/  ISETP.GE.U32.AND P1, PT, R14, R3, PT ;  /* 0x000000030e00720c */ /* 0x000fe20003f26070 */
[----:B------:R-:W-:Y:S01]  /*05b0*/  IMAD.IADD R29, R4, 0x1, R21 ;  /* 0x00000001041d7824 */ /* 0x000fe200078e0215 */
[C---:B------:R-:W-:Y:S01]  /*05c0*/  IADD3 R10, P2, PT, R12.reuse, R21, RZ ;  /* 0x000000150c0a7210 */ /* 0x040fe20007f5e0ff */
[----:B------:R-:W4:Y:S01]  /*05d0*/  LD.E.U8 R6, desc[UR6][R6.64] ;  /* 0x0000000606067980 */ /* 0x000f22000c101100 */
[----:B------:R-:W-:Y:S02]  /*05e0*/  SEL R27, R3, RZ, P1 ;  /* 0x000000ff031b7207 */ /* 0x000fe40000800000 */
[----:B------:R-:W-:Y:S01]  /*05f0*/  IADD3 R28, P1, PT, R12, R29, RZ ;  /* 0x0000001d0c1c7210 */ /* 0x000fe20007f3e0ff */
[----:B------:R-:W-:Y:S01]  /*0600*/  IMAD.X R11, RZ, RZ, R13, P2 ;  /* 0x000000ffff0b7224 */ /* 0x000fe200010e060d */
[----:B------:R-:W-:Y:S01]  /*0610*/  LEA.HI.SX32 R21, R5, R21, 0x1e ;  /* 0x0000001505157211 */ /* 0x000fe200078ff2ff */
[----:B------:R-:W-:Y:S02]  /*0620*/  IMAD.IADD R14, R14, 0x1, -R27 ;  /* 0x000000010e0e7824 */ /* 0x000fe400078e0a1b */
[----:B------:R-:W-:Y:S01]  /*0630*/  IMAD.X R29, RZ, RZ, R13, P1 ;  /* 0x000000ffff1d7224 */ /* 0x000fe200008e060d */
[----:B------:R-:W-:Y:S01]  /*0640*/  IADD3 R20, P2, PT, R12, R21, RZ ;  /* 0x000000150c147210 */ /* 0x000fe20007f5e0ff */
[----:B------:R0:W4:Y:S01]  /*0650*/  LD.E.U8 R7, desc[UR6][R10.64] ;  /* 0x000000060a077980 */ /* 0x000122000c101100 */
[----:B------:R-:W-:-:S03]  /*0660*/  IMAD.IADD R16, R2, 0x1, R14 ;  /* 0x0000000102107824 */ /* 0x000fc600078e020e */
[----:B------:R-:W-:Y:S01]  /*0670*/  IMAD.X R21, RZ, RZ, R13, P2 ;  /* 0x000000ffff157224 */ /* 0x000fe200010e060d */
[----:B------:R-:W4:Y:S01]  /*0680*/  LD.E.U8 R8, desc[UR6][R28.64] ;  /* 0x000000061c087980 */ /* 0x000f22000c101100 */
[----:B------:R-:W-:-:S03]  /*0690*/  IMAD.IADD R27, R4, 0x1, R14 ;  /* 0x00000001041b7824 */ /* 0x000fc600078e020e */
[----:B------:R-:W4:Y:S01]  /*06a0*/  LD.E.U8 R22, desc[UR6][R20.64] ;  /* 0x0000000614167980 */ /* 0x000f22000c101100 */
[----:B0-----:R-:W-:-:S05]  /*06b0*/  IADD3 R10, P1, PT, R12, R14, RZ ;  /* 0x0000000e0c0a7210 */ /* 0x001fca0007f3e0ff */
[----:B------:R-:W-:Y:S01]  /*06c0*/  IMAD.X R11, RZ, RZ, R13, P1 ;  /* 0x000000ffff0b7224 */ /* 0x000fe200008e060d */
[----:B------:R-:W-:-:S04]  /*06d0*/  ISETP.GE.U32.AND P1, PT, R16, R3, PT ;  /* 0x000000031000720c */ /* 0x000fc80003f26070 */
[----:B------:R0:W4:Y:S02]  /*06e0*/  LD.E.U8 R21, desc[UR6][R10.64] ;  /* 0x000000060a157980 */ /* 0x000124000c101100 */
[----:B0-----:R-:W-:Y:S02]  /*06f0*/  IADD3 R10, P2, PT, R12, R27, RZ ;  /* 0x0000001b0c0a7210 */ /* 0x001fe40007f5e0ff */
[----:B------:R-:W-:Y:S02]  /*0700*/  LEA.HI.SX32 R27, R5, R14, 0x1e ;  /* 0x0000000e051b7211 */ /* 0x000fe400078ff2ff */
[----:B------:R-:W-:Y:S01]  /*0710*/  SEL R14, R3, RZ, P1 ;  /* 0x000000ff030e7207 */ /* 0x000fe20000800000 */
[----:B------:R-:W-:-:S04]  /*0720*/  IMAD.X R11, RZ, RZ, R13, P2 ;  /* 0x000000ffff0b7224 */ /* 0x000fc800010e060d */
[----:B------:R-:W-:Y:S01]  /*0730*/  IMAD.IADD R16, R16, 0x1, -R14 ;  /* 0x0000000110107824 */ /* 0x000fe200078e0a0e */
[----:B------:R-:W-:Y:S01]  /*0740*/  IADD3 R14, P1, PT, R12, R27, RZ ;  /* 0x0000001b0c0e7210 */ /* 0x000fe20007f3e0ff */
[----:B------:R0:W4:Y:S02]  /*0750*/  LD.E.U8 R20, desc[UR6][R10.64] ;  /* 0x000000060a147980 */ /* 0x000124000c101100 */
[----:B------:R-:W-:Y:S01]  /*0760*/  IMAD.IADD R27, R4, 0x1, R16 ;  /* 0x00000001041b7824 */ /* 0x000fe200078e0210 */
[-C--:B------:R-:W-:Y:S02]  /*0770*/  LEA.HI.SX32 R29, R5, R16.reuse, 0x1e ;  /* 0x00000010051d7211 */ /* 0x080fe400078ff2ff */
[----:B--2---:R-:W-:Y:S01]  /*0780*/  IADD3 R19, PT, PT, R19, R15, R26 ;  /* 0x0000000f13137210 */ /* 0x004fe20007ffe01a */
[----:B------:R-:W-:Y:S01]  /*0790*/  IMAD.X R15, RZ, RZ, R13, P1 ;  /* 0x000000ffff0f7224 */ /* 0x000fe200008e060d */
[----:B0-----:R-:W-:Y:S01]  /*07a0*/  IADD3 R10, P1, PT, R12, R16, RZ ;  /* 0x000000100c0a7210 */ /* 0x001fe20007f3e0ff */
[----:B------:R-:W-:-:S04]  /*07b0*/  IMAD.IADD R26, R2, 0x1, R16 ;  /* 0x00000001021a7824 */ /* 0x000fc800078e0210 */
[----:B------:R-:W-:Y:S01]  /*07c0*/  IMAD.X R11, RZ, RZ, R13, P1 ;  /* 0x000000ffff0b7224 */ /* 0x000fe200008e060d */
[----:B------:R-:W-:-:S04]  /*07d0*/  ISETP.GE.U32.AND P1, PT, R26, R3, PT ;  /* 0x000000031a00720c */ /* 0x000fc80003f26070 */
[----:B------:R-:W-:Y:S02]  /*07e0*/  SEL R28, R3, RZ, P1 ;  /* 0x000000ff031c7207 */ /* 0x000fe40000800000 */
[----:B---3--:R-:W-:Y:S02]  /*07f0*/  IADD3 R17, PT, PT, R18, R19, R17 ;  /* 0x0000001312117210 */ /* 0x008fe40007ffe011 */
[----:B------:R0:W2:Y:S01]  /*0800*/  LD.E.U8 R18, desc[UR6][R10.64] ;  /* 0x000000060a127980 */ /* 0x0000a2000c101100 */
[----:B------:R-:W-:Y:S01]  /*0810*/  IADD3 R16, P2, PT, R12, R29, RZ ;  /* 0x0000001d0c107210 */ /* 0x000fe20007f5e0ff */
[----:B------:R-:W-:Y:S02]  /*0820*/  IMAD.IADD R26, R26, 0x1, -R28 ;  /* 0x000000011a1a7824 */ /* 0x000fe400078e0a1c */
[----:B------:R1:W2:Y:S01]  /*0830*/  LD.E.U8 R19, desc[UR6][R14.64] ;  /* 0x000000060e137980 */ /* 0x0002a2000c101100 */
[----:B0-----:R-:W-:Y:S02]  /*0840*/  IADD3 R10, P1, PT, R12, R27, RZ ;  /* 0x0000001b0c0a7210 */ /* 0x001fe40007f3e0ff */
[----:B----4-:R-:W-:Y:S01]  /*0850*/  IADD3 R25, PT, PT, R9, R17, R25 ;  /* 0x0000001109197210 */ /* 0x010fe20007ffe019 */
[----:B------:R-:W-:-:S02]  /*0860*/  IMAD.X R17, RZ, RZ, R13, P2 ;  /* 0x000000ffff117224 */ /* 0x000fc400010e060d */
[----:B------:R-:W-:Y:S01]  /*0870*/  IMAD.X R11, RZ, RZ, R13, P1 ;  /* 0x000000ffff0b7224 */ /* 0x000fe200008e060d */
[----:B-1----:R-:W-:-:S05]  /*0880*/  IADD3 R14, P1, PT, R12, R26, RZ ;  /* 0x0000001a0c0e7210 */ /* 0x002fca0007f3e0ff */
[----:B------:R-:W3:Y:S01]  /*0890*/  LD.E.U8 R11, desc[UR6][R10.64] ;  /* 0x000000060a0b7980 */ /* 0x000ee2000c101100 */
[----:B------:R-:W-:Y:S02]  /*08a0*/  IMAD.X R15, RZ, RZ, R13, P1 ;  /* 0x000000ffff0f7224 */ /* 0x000fe400008e060d */
[--C-:B------:R-:W-:Y:S01]  /*08b0*/  IMAD.IADD R27, R4, 0x1, R26.reuse ;  /* 0x00000001041b7824 */ /* 0x100fe200078e021a */
[----:B------:R-:W-:Y:S02]  /*08c0*/  IADD3 R23, PT, PT, R24, R25, R23 ;  /* 0x0000001918177210 */ /* 0x000fe40007ffe017 */
[----:B------:R-:W4:Y:S04]  /*08d0*/  LD.E.U8 R9, desc[UR6][R14.64] ;  /* 0x000000060e097980 */ /* 0x000f28000c101100 */
[----:B------:R0:W3:Y:S01]  /*08e0*/  LD.E.U8 R10, desc[UR6][R16.64] ;  /* 0x00000006100a7980 */ /* 0x0000e2000c101100 */
[----:B------:R-:W-:Y:S01]  /*08f0*/  LEA.HI.SX32 R29, R5, R26, 0x1e ;  /* 0x0000001a051d7211 */ /* 0x000fe200078ff2ff */
[----:B0-----:R-:W-:Y:S01]  /*0900*/  IMAD.IADD R17, R2, 0x1, R26 ;  /* 0x0000000102117824 */ /* 0x001fe200078e021a */
[----:B------:R-:W-:-:S04]  /*0910*/  IADD3 R14, P2, PT, R12, R27, RZ ;  /* 0x0000001b0c0e7210 */ /* 0x000fc80007f5e0ff */
[----:B------:R-:W-:-:S04]  /*0920*/  ISETP.GE.U32.AND P1, PT, R17, R3, PT ;  /* 0x000000031100720c */ /* 0x000fc80003f26070 */
[----:B------:R-:W-:Y:S01]  /*0930*/  SEL R24, R3, RZ, P1 ;  /* 0x000000ff03187207 */ /* 0x000fe20000800000 */
[----:B------:R-:W-:Y:S01]  /*0940*/  IMAD.X R15, RZ, RZ, R13, P2 ;  /* 0x000000ffff0f7224 */ /* 0x000fe200010e060d */
[----:B------:R-:W-:-:S03]  /*0950*/  IADD3 R16, P1, PT, R12, R29, RZ ;  /* 0x0000001d0c107210 */ /* 0x000fc60007f3e0ff */
[----:B------:R-:W-:Y:S01]  /*0960*/  IMAD.IADD R24, R17, 0x1, -R24 ;  /* 0x0000000111187824 */ /* 0x000fe200078e0a18 */
[----:B------:R0:W4:Y:S01]  /*0970*/  LD.E.U8 R26, desc[UR6][R14.64] ;  /* 0x000000060e1a7980 */ /* 0x000122000c101100 */
[----:B------:R-:W-:Y:S02]  /*0980*/  IMAD.X R17, RZ, RZ, R13, P1 ;  /* 0x000000ffff117224 */ /* 0x000fe400008e060d */
[----:B------:R-:W-:-:S03]  /*0990*/  IMAD.IADD R27, R4, 0x1, R24 ;  /* 0x00000001041b7824 */ /* 0x000fc600078e0218 */
[----:B------:R1:W4:Y:S01]  /*09a0*/  LD.E.U8 R25, desc[UR6][R16.64] ;  /* 0x0000000610197980 */ /* 0x000322000c101100 */
[----:B0-----:R-:W-:-:S05]  /*09b0*/  IADD3 R14, P1, PT, R12, R24, RZ ;  /* 0x000000180c0e7210 */ /* 0x001fca0007f3e0ff */
[--C-:B------:R-:W-:Y:S01]  /*09c0*/  IMAD.X R15, RZ, RZ, R13.reuse, P1 ;  /* 0x000000ffff0f7224 */ /* 0x100fe200008e060d */
[C---:B-1----:R-:W-:Y:S02]  /*09d0*/  IADD3 R16, P1, PT, R12.reuse, R27, RZ ;  /* 0x0000001b0c107210 */ /* 0x042fe40007f3e0ff */
[----:B------:R-:W-:Y:S02]  /*09e0*/  LEA.HI.SX32 R27, R5, R24, 0x1e ;  /* 0x00000018051b7211 */ /* 0x000fe400078ff2ff */
[----:B------:R0:W4:Y:S01]  /*09f0*/  LD.E.U8 R28, desc[UR6][R14.64] ;  /* 0x000000060e1c7980 */ /* 0x000122000c101100 */
[----:B------:R-:W-:Y:S01]  /*0a00*/  IMAD.X R17, RZ, RZ, R13, P1 ;  /* 0x000000ffff117224 */ /* 0x000fe200008e060d */
[----:B0-----:R-:W-:-:S04]  /*0a10*/  IADD3 R14, P1, PT, R12, R27, RZ ;  /* 0x0000001b0c0e7210 */ /* 0x001fc80007f3e0ff */
[----:B------:R-:W4:Y:S01]  /*0a20*/  LD.E.U8 R27, desc[UR6][R16.64] ;  /* 0x00000006101b7980 */ /* 0x000f22000c101100 */
[----:B------:R-:W-:-:S05]  /*0a30*/  IMAD.X R15, RZ, RZ, R13, P1 ;  /* 0x000000ffff0f7224 */ /* 0x000fca00008e060d */
[----:B------:R-:W4:Y:S01]  /*0a40*/  LD.E.U8 R29, desc[UR6][R14.64] ;  /* 0x000000060e1d7980 */ /* 0x000f22000c101100 */
[----:B------:R-:W-:-:S04]  /*0a50*/  IADD3 R7, PT, PT, R7, R23, R6 ;  /* 0x0000001707077210 */ /* 0x000fc80007ffe006 */
[----:B------:R-:W-:-:S04]  /*0a60*/  IADD3 R7, PT, PT, R22, R7, R8 ;  /* 0x0000000716077210 */ /* 0x000fc80007ffe008 */
[----:B------:R-:W-:Y:S01]  /*0a70*/  IADD3 R7, PT, PT, R20, R7, R21 ;  /* 0x0000000714077210 */ /* 0x000fe20007ffe015 */
[----:B------:R-:W-:-:S04]  /*0a80*/  UIADD3 UR5, UPT, UPT, UR5, 0x8, URZ ;  /* 0x0000000805057890 */ /* 0x000fc8000fffe0ff */
[----:B------:R-:W-:Y:S01]  /*0a90*/  UISETP.NE.AND UP0, UPT, UR5, 0x2710, UPT ;  /* 0x000027100500788c */ /* 0x000fe2000bf05270 */
[----:B------:R-:W-:Y:S01]  /*0aa0*/  IMAD.IADD R8, R2, 0x1, R24 ;  /* 0x0000000102087824 */ /* 0x000fe200078e0218 */
[----:B--2---:R-:W-:-:S04]  /*0ab0*/  IADD3 R7, PT, PT, R18, R7, R19 ;  /* 0x0000000712077210 */ /* 0x004fc80007ffe013 */
[----:B---3--:R-:W-:-:S04]  /*0ac0*/  IADD3 R7, PT, PT, R10, R7, R11 ;  /* 0x000000070a077210 */ /* 0x008fc80007ffe00b */
[----:B----4-:R-:W-:-:S04]  /*0ad0*/  IADD3 R7, PT, PT, R26, R7, R9 ;  /* 0x000000071a077210 */ /* 0x010fc80007ffe009 */
[----:B------:R-:W-:-:S04]  /*0ae0*/  IADD3 R28, PT, PT, R28, R7, R25 ;  /* 0x000000071c1c7210 */ /* 0x000fc80007ffe019 */
[----:B------:R-:W-:Y:S01]  /*0af0*/  IADD3 R15, PT, PT, R29, R28, R27 ;  /* 0x0000001c1d0f7210 */ /* 0x000fe20007ffe01b */
[----:B------:R-:W-:Y:S06]  /*0b00*/  BRA.U UP0, `(.L_x_1) ;  /* 0xfffffff500e47547 */ /* 0x000fec000b83ffff */
[----:B------:R-:W-:Y:S05]  /*0b10*/  @P0 BRA `(.L_x_2) ;  /* 0xfffffff400d40947 */ /* 0x000fea000383ffff */
.L_x_0:
[----:B------:R-:W0:Y:S02]  /*0b20*/  LDC.64 R2, c[0x0][0x388] ;  /* 0x0000e200ff027b82 */ /* 0x000e240000000a00 */
[----:B0-----:R-:W-:Y:S01]  /*0b30*/  STG.E desc[UR6][R2.64], R15 ;  /* 0x0000000f02007986 */ /* 0x001fe2000c101906 */
[----:B------:R-:W-:Y:S05]  /*0b40*/  EXIT ;  /* 0x000000000000794d */ /* 0x000fea0003800000 */
.L_x_3:
[----:B------:R-:W-:-:S00]  /*0b50*/  BRA `(.L_x_3) ;  /* 0xfffffffc00fc7947 */ /* 0x000fc0000383ffff */
[----:B------:R-:W-:-:S00]  /*0b60*/  NOP ;  /* 0x0000000000007918 */ /* 0x000fc00000000000 */
        /* <DEDUP_REMOVED lines=9> */
.L_x_4:


//--------------------- .nv.shared.reserved.0     --------------------------
	.section	.nv.shared.reserved.0,"aw",@nobits
	.weak		__nv_reservedSMEM_offset_0_alias
	.size		__nv_reservedSMEM_offset_0_alias, 0, 64
	.other		__nv_reservedSMEM_offset_0_alias,@"STO_CUDA_RESERVED_SHARED STV_DEFAULT"
__nv_reservedSMEM_offset_0_alias:
	.zero		0
	.zero		64


//--------------------- .nv.constant0._Z10kernel_gmaPPvPi --------------------------
	.section	.nv.constant0._Z10kernel_gmaPPvPi,"a",@progbits
	.sectionflags	@""
	.align	4
.nv.constant0._Z10kernel_gmaPPvPi:
	.zero		912


//--------------------- SYMBOLS --------------------------

	.type		.nv.reservedSmem.offset0,@object
	.size		.nv.reservedSmem.offset0,0x4
